//
// Generated by NVIDIA NVVM Compiler
//
// Compiler Build ID: CL-36424714
// Cuda compilation tools, release 13.0, V13.0.88
// Based on NVVM 20.0.0
//

.version 9.0
.target sm_100
.address_size 64

	// .globl	_Z21ph_dRPA_A_sing_kerneliiiiPdS_S_

.visible .entry _Z21ph_dRPA_A_sing_kerneliiiiPdS_S_(
	.param .u32 _Z21ph_dRPA_A_sing_kerneliiiiPdS_S__param_0,
	.param .u32 _Z21ph_dRPA_A_sing_kerneliiiiPdS_S__param_1,
	.param .u32 _Z21ph_dRPA_A_sing_kerneliiiiPdS_S__param_2,
	.param .u32 _Z21ph_dRPA_A_sing_kerneliiiiPdS_S__param_3,
	.param .u64 .ptr .align 1 _Z21ph_dRPA_A_sing_kerneliiiiPdS_S__param_4,
	.param .u64 .ptr .align 1 _Z21ph_dRPA_A_sing_kerneliiiiPdS_S__param_5,
	.param .u64 .ptr .align 1 _Z21ph_dRPA_A_sing_kerneliiiiPdS_S__param_6
)
{
	.reg .pred 	%p<33>;
	.reg .b32 	%r<72>;
	.reg .b64 	%rd<91>;
	.reg .b64 	%fd<43>;

	ld.param.u32 	%r24, [_Z21ph_dRPA_A_sing_kerneliiiiPdS_S__param_0];
	ld.param.u32 	%r25, [_Z21ph_dRPA_A_sing_kerneliiiiPdS_S__param_1];
	ld.param.u32 	%r26, [_Z21ph_dRPA_A_sing_kerneliiiiPdS_S__param_2];
	ld.param.s32 	%rd5, [_Z21ph_dRPA_A_sing_kerneliiiiPdS_S__param_3];
	ld.param.u64 	%rd43, [_Z21ph_dRPA_A_sing_kerneliiiiPdS_S__param_4];
	ld.param.u64 	%rd44, [_Z21ph_dRPA_A_sing_kerneliiiiPdS_S__param_5];
	ld.param.u64 	%rd45, [_Z21ph_dRPA_A_sing_kerneliiiiPdS_S__param_6];
	cvta.to.global.u64 	%rd1, %rd43;
	cvta.to.global.u64 	%rd2, %rd45;
	cvta.to.global.u64 	%rd3, %rd44;
	cvt.s64.s32 	%rd4, %r25;
	cvt.s64.s32 	%rd6, %r26;
	mul.wide.s32 	%rd7, %r26, %r26;
	mov.u32 	%r27, %ctaid.x;
	mov.u32 	%r28, %ntid.x;
	mov.u32 	%r29, %tid.x;
	mad.lo.s32 	%r64, %r27, %r28, %r29;
	setp.ge.s32 	%p1, %r64, %r25;
	@%p1 bra 	$L__BB0_5;
	setp.lt.s32 	%p2, %r24, 1;
	@%p2 bra 	$L__BB0_5;
	mov.u32 	%r30, %ntid.y;
	and.b32  	%r2, %r24, 3;
	and.b32  	%r3, %r24, 2147483644;
	and.b32  	%r4, %r24, 1;
	mul.lo.s64 	%rd46, %rd6, %rd7;
	shl.b64 	%rd8, %rd46, 5;
	shl.b64 	%rd9, %rd4, 3;
	shl.b64 	%rd10, %rd4, 5;
	shl.b64 	%rd11, %rd4, 4;
	mul.lo.s64 	%rd12, %rd4, 24;
	mov.u32 	%r31, %tid.y;
	mov.u32 	%r32, %ctaid.y;
	mad.lo.s32 	%r66, %r32, %r30, %r31;
$L__BB0_3:
	add.s32 	%r8, %r64, %r24;
	cvt.s64.s32 	%rd13, %r64;
	setp.lt.s32 	%p3, %r66, %r25;
	@%p3 bra 	$L__BB0_6;
$L__BB0_4:
	cvt.u32.u64 	%r60, %rd13;
	mov.u32 	%r61, %ntid.x;
	mov.u32 	%r62, %nctaid.x;
	mad.lo.s32 	%r64, %r61, %r62, %r60;
	setp.lt.s32 	%p32, %r64, %r25;
	@%p32 bra 	$L__BB0_3;
$L__BB0_5:
	ret;
$L__BB0_6:
	cvt.s64.s32 	%rd47, %r8;
	mul.wide.s32 	%rd48, %r8, 8;
	add.s64 	%rd14, %rd1, %rd48;
	mul.lo.s64 	%rd15, %rd7, %rd47;
$L__BB0_7:
	cvt.u32.u64 	%r12, %rd13;
	add.s32 	%r34, %r66, %r24;
	cvt.s64.s32 	%rd16, %r34;
	cvt.s64.s32 	%rd17, %r66;
	add.s32 	%r35, %r64, %r24;
	cvt.s64.s32 	%rd49, %r35;
	add.s64 	%rd50, %rd6, %rd49;
	mad.lo.s64 	%rd51, %rd6, %rd50, %rd16;
	mul.lo.s64 	%rd18, %rd6, %rd51;
	shl.b64 	%rd52, %rd6, 1;
	add.s64 	%rd53, %rd52, %rd49;
	mad.lo.s64 	%rd54, %rd6, %rd53, %rd16;
	shl.b64 	%rd55, %rd6, 3;
	mul.lo.s64 	%rd19, %rd55, %rd54;
	mad.lo.s64 	%rd56, %rd6, 3, %rd49;
	mad.lo.s64 	%rd57, %rd6, %rd56, %rd16;
	mul.lo.s64 	%rd20, %rd55, %rd57;
	mad.lo.s64 	%rd58, %rd6, %rd49, %rd16;
	mul.lo.s64 	%rd21, %rd6, %rd58;
	mov.b32 	%r67, 0;
$L__BB0_8:
	setp.lt.u32 	%p4, %r24, 4;
	cvt.u64.u32 	%rd22, %r67;
	add.s64 	%rd23, %rd15, %rd22;
	mul.wide.u32 	%rd59, %r67, 8;
	add.s64 	%rd24, %rd1, %rd59;
	mov.b32 	%r71, 0;
	@%p4 bra 	$L__BB0_19;
	cvt.u32.u64 	%r38, %rd22;
	neg.s32 	%r68, %r38;
	add.s64 	%rd60, %rd18, %rd22;
	shl.b64 	%rd25, %rd60, 3;
	shl.b64 	%rd61, %rd22, 3;
	add.s64 	%rd26, %rd19, %rd61;
	add.s64 	%rd27, %rd20, %rd61;
	add.s64 	%rd62, %rd21, %rd22;
	shl.b64 	%rd28, %rd62, 3;
	mad.lo.s64 	%rd63, %rd4, %rd22, %rd13;
	mad.lo.s64 	%rd64, %rd5, %rd63, %rd17;
	shl.b64 	%rd65, %rd64, 3;
	add.s64 	%rd89, %rd2, %rd65;
	mov.b32 	%r69, 0;
	mov.u64 	%rd90, %rd3;
$L__BB0_10:
	.pragma "nounroll";
	cvt.u32.u64 	%r39, %rd17;
	setp.ne.s32 	%p5, %r12, %r39;
	add.s64 	%rd66, %rd90, %rd28;
	ld.global.f64 	%fd8, [%rd66];
	add.f64 	%fd1, %fd8, %fd8;
	st.global.f64 	[%rd89], %fd1;
	setp.ne.s32 	%p6, %r68, 0;
	or.pred  	%p7, %p5, %p6;
	@%p7 bra 	$L__BB0_12;
	ld.global.f64 	%fd9, [%rd14];
	ld.global.f64 	%fd10, [%rd24];
	sub.f64 	%fd11, %fd9, %fd10;
	add.f64 	%fd12, %fd1, %fd11;
	st.global.f64 	[%rd89], %fd12;
$L__BB0_12:
	cvt.u32.u64 	%r40, %rd17;
	cvt.u32.u64 	%r41, %rd22;
	setp.ne.s32 	%p8, %r12, %r40;
	add.s32 	%r42, %r69, 1;
	add.s64 	%rd67, %rd90, %rd25;
	ld.global.f64 	%fd13, [%rd67];
	add.f64 	%fd2, %fd13, %fd13;
	add.s64 	%rd32, %rd89, %rd9;
	st.global.f64 	[%rd32], %fd2;
	setp.ne.s32 	%p9, %r41, %r42;
	or.pred  	%p10, %p8, %p9;
	@%p10 bra 	$L__BB0_14;
	ld.global.f64 	%fd14, [%rd14];
	ld.global.f64 	%fd15, [%rd24];
	sub.f64 	%fd16, %fd14, %fd15;
	add.f64 	%fd17, %fd2, %fd16;
	st.global.f64 	[%rd32], %fd17;
$L__BB0_14:
	cvt.u32.u64 	%r43, %rd17;
	cvt.u32.u64 	%r44, %rd22;
	setp.ne.s32 	%p11, %r12, %r43;
	add.s32 	%r45, %r69, 2;
	add.s64 	%rd68, %rd90, %rd26;
	ld.global.f64 	%fd18, [%rd68];
	add.f64 	%fd3, %fd18, %fd18;
	add.s64 	%rd33, %rd89, %rd11;
	st.global.f64 	[%rd33], %fd3;
	setp.ne.s32 	%p12, %r44, %r45;
	or.pred  	%p13, %p11, %p12;
	@%p13 bra 	$L__BB0_16;
	ld.global.f64 	%fd19, [%rd14];
	ld.global.f64 	%fd20, [%rd24];
	sub.f64 	%fd21, %fd19, %fd20;
	add.f64 	%fd22, %fd3, %fd21;
	st.global.f64 	[%rd33], %fd22;
$L__BB0_16:
	cvt.u32.u64 	%r46, %rd17;
	cvt.u32.u64 	%r47, %rd22;
	setp.ne.s32 	%p14, %r12, %r46;
	add.s32 	%r48, %r69, 3;
	add.s64 	%rd69, %rd90, %rd27;
	ld.global.f64 	%fd23, [%rd69];
	add.f64 	%fd4, %fd23, %fd23;
	add.s64 	%rd34, %rd89, %rd12;
	st.global.f64 	[%rd34], %fd4;
	setp.ne.s32 	%p15, %r47, %r48;
	or.pred  	%p16, %p14, %p15;
	@%p16 bra 	$L__BB0_18;
	ld.global.f64 	%fd24, [%rd14];
	ld.global.f64 	%fd25, [%rd24];
	sub.f64 	%fd26, %fd24, %fd25;
	add.f64 	%fd27, %fd4, %fd26;
	st.global.f64 	[%rd34], %fd27;
$L__BB0_18:
	add.s32 	%r69, %r69, 4;
	add.s32 	%r68, %r68, 4;
	add.s64 	%rd90, %rd90, %rd8;
	add.s64 	%rd89, %rd89, %rd10;
	setp.ne.s32 	%p17, %r69, %r3;
	mov.u32 	%r71, %r3;
	@%p17 bra 	$L__BB0_10;
$L__BB0_19:
	mad.lo.s64 	%rd37, %rd13, %rd5, %rd17;
	mul.lo.s64 	%rd38, %rd22, %rd5;
	setp.eq.s32 	%p18, %r2, 0;
	@%p18 bra 	$L__BB0_29;
	setp.eq.s32 	%p19, %r2, 1;
	@%p19 bra 	$L__BB0_26;
	cvt.u32.u64 	%r49, %rd22;
	cvt.u32.u64 	%r50, %rd17;
	setp.ne.s32 	%p20, %r12, %r50;
	cvt.u64.u32 	%rd70, %r71;
	add.s64 	%rd71, %rd38, %rd70;
	mad.lo.s64 	%rd72, %rd71, %rd4, %rd37;
	mad.lo.s64 	%rd39, %rd7, %rd70, %rd16;
	mad.lo.s64 	%rd73, %rd39, %rd6, %rd23;
	shl.b64 	%rd74, %rd73, 3;
	add.s64 	%rd75, %rd3, %rd74;
	ld.global.f64 	%fd28, [%rd75];
	add.f64 	%fd5, %fd28, %fd28;
	shl.b64 	%rd76, %rd72, 3;
	add.s64 	%rd40, %rd2, %rd76;
	st.global.f64 	[%rd40], %fd5;
	setp.ne.s32 	%p21, %r49, %r71;
	or.pred  	%p22, %p20, %p21;
	@%p22 bra 	$L__BB0_23;
	ld.global.f64 	%fd29, [%rd14];
	ld.global.f64 	%fd30, [%rd24];
	sub.f64 	%fd31, %fd29, %fd30;
	add.f64 	%fd32, %fd5, %fd31;
	st.global.f64 	[%rd40], %fd32;
$L__BB0_23:
	cvt.u32.u64 	%r51, %rd22;
	cvt.u32.u64 	%r52, %rd17;
	setp.ne.s32 	%p23, %r12, %r52;
	add.s32 	%r53, %r71, 1;
	add.s64 	%rd77, %rd39, %rd7;
	mad.lo.s64 	%rd78, %rd77, %rd6, %rd23;
	shl.b64 	%rd79, %rd78, 3;
	add.s64 	%rd80, %rd3, %rd79;
	ld.global.f64 	%fd33, [%rd80];
	add.f64 	%fd6, %fd33, %fd33;
	add.s64 	%rd41, %rd40, %rd9;
	st.global.f64 	[%rd41], %fd6;
	setp.ne.s32 	%p24, %r51, %r53;
	or.pred  	%p25, %p23, %p24;
	@%p25 bra 	$L__BB0_25;
	ld.global.f64 	%fd34, [%rd14];
	ld.global.f64 	%fd35, [%rd24];
	sub.f64 	%fd36, %fd34, %fd35;
	add.f64 	%fd37, %fd6, %fd36;
	st.global.f64 	[%rd41], %fd37;
$L__BB0_25:
	add.s32 	%r71, %r71, 2;
$L__BB0_26:
	setp.eq.s32 	%p26, %r4, 0;
	@%p26 bra 	$L__BB0_29;
	cvt.u32.u64 	%r54, %rd22;
	cvt.u32.u64 	%r55, %rd17;
	setp.ne.s32 	%p27, %r12, %r55;
	cvt.u64.u32 	%rd81, %r71;
	add.s64 	%rd82, %rd38, %rd81;
	mad.lo.s64 	%rd83, %rd82, %rd4, %rd37;
	mad.lo.s64 	%rd84, %rd7, %rd81, %rd16;
	mad.lo.s64 	%rd85, %rd84, %rd6, %rd23;
	shl.b64 	%rd86, %rd85, 3;
	add.s64 	%rd87, %rd3, %rd86;
	ld.global.f64 	%fd38, [%rd87];
	add.f64 	%fd7, %fd38, %fd38;
	shl.b64 	%rd88, %rd83, 3;
	add.s64 	%rd42, %rd2, %rd88;
	st.global.f64 	[%rd42], %fd7;
	setp.ne.s32 	%p28, %r54, %r71;
	or.pred  	%p29, %p27, %p28;
	@%p29 bra 	$L__BB0_29;
	ld.global.f64 	%fd39, [%rd14];
	ld.global.f64 	%fd40, [%rd24];
	sub.f64 	%fd41, %fd39, %fd40;
	add.f64 	%fd42, %fd7, %fd41;
	st.global.f64 	[%rd42], %fd42;
$L__BB0_29:
	cvt.u32.u64 	%r56, %rd22;
	add.s32 	%r67, %r56, 1;
	setp.ne.s32 	%p30, %r67, %r24;
	@%p30 bra 	$L__BB0_8;
	cvt.u32.u64 	%r57, %rd17;
	mov.u32 	%r58, %ntid.y;
	mov.u32 	%r59, %nctaid.y;
	mad.lo.s32 	%r66, %r58, %r59, %r57;
	setp.lt.s32 	%p31, %r66, %r25;
	@%p31 bra 	$L__BB0_7;
	bra.uni 	$L__BB0_4;

}


// ===== COMPILED SASS (sm_100) =====

	.target	sm_100

	.elftype	@"ET_EXEC"


//--------------------- .note.nv.tkinfo           --------------------------
	.section	.note.nv.tkinfo,"",@"SHT_NOTE"
	.sectionflags	@"SHF_NOTE_NV_TKINFO"
	.tkinfo
        /*0018*/ 	.word	0x00000002
        /*0030*/ 	.string	""
        /*0030*/ 	.string	"ptxas"
        /*0030*/ 	.string	"Cuda compilation tools, release 13.0, V13.0.88"
        /*0030*/ 	.string	"Build cuda_13.0.r13.0/compiler.36424714_0"
        /*0030*/ 	.string	"-arch sm_100 -m 64 "



//--------------------- .note.nv.cuinfo           --------------------------
	.section	.note.nv.cuinfo,"",@"SHT_NOTE"
	.sectionflags	@"SHF_NOTE_NV_CUINFO"
        /*0018*/ 	.short	0x0002
        /*001a*/ 	.short	0x0064
        /*001c*/ 	.short	0x0082
	.zero		2


//--------------------- .nv.info                  --------------------------
	.section	.nv.info,"",@"SHT_CUDA_INFO"
	.align	4


	//----- nvinfo : EIATTR_REGCOUNT
	.align		4
        /*0000*/ 	.byte	0x04, 0x2f
        /*0002*/ 	.short	(.L_1 - .L_0)
	.align		4
.L_0:
        /*0004*/ 	.word	index@(_Z21ph_dRPA_A_sing_kerneliiiiPdS_S_)
        /*0008*/ 	.word	0x00000034


	//----- nvinfo : EIATTR_FRAME_SIZE
	.align		4
.L_1:
        /*000c*/ 	.byte	0x04, 0x11
        /*000e*/ 	.short	(.L_3 - .L_2)
	.align		4
.L_2:
        /*0010*/ 	.word	index@(_Z21ph_dRPA_A_sing_kerneliiiiPdS_S_)
        /*0014*/ 	.word	0x00000000


	//----- nvinfo : EIATTR_MIN_STACK_SIZE
	.align		4
.L_3:
        /*0018*/ 	.byte	0x04, 0x12
        /*001a*/ 	.short	(.L_5 - .L_4)
	.align		4
.L_4:
        /*001c*/ 	.word	index@(_Z21ph_dRPA_A_sing_kerneliiiiPdS_S_)
        /*0020*/ 	.word	0x00000000
.L_5:


//--------------------- .nv.compat                --------------------------
	.section	.nv.compat,"",@"SHT_CUDA_COMPAT_INFO"
	.align	4
        /*0000*/ 	.byte	0x02, 0x09, 0x00, 0x00, 0x02, 0x02, 0x01, 0x00, 0x02, 0x05, 0x05, 0x00, 0x03, 0x07, 0x01, 0x01
        /*0010*/ 	.byte	0x02, 0x03, 0x00, 0x00, 0x02, 0x06, 0x01, 0x00, 0x04, 0x0b, 0x08, 0x00, 0x01, 0x00, 0x00, 0x00
        /*0020*/ 	.byte	0x00, 0x00, 0x00, 0x00


//--------------------- .nv.info._Z21ph_dRPA_A_sing_kerneliiiiPdS_S_ --------------------------
	.section	.nv.info._Z21ph_dRPA_A_sing_kerneliiiiPdS_S_,"",@"SHT_CUDA_INFO"
	.sectionflags	@""
	.align	4


	//----- nvinfo : EIATTR_CUDA_API_VERSION
	.align		4
        /*0000*/ 	.byte	0x04, 0x37
        /*0002*/ 	.short	(.L_7 - .L_6)
.L_6:
        /*0004*/ 	.word	0x00000082


	//----- nvinfo : EIATTR_KPARAM_INFO
	.align		4
.L_7:
        /*0008*/ 	.byte	0x04, 0x17
        /*000a*/ 	.short	(.L_9 - .L_8)
.L_8:
        /*000c*/ 	.word	0x00000000
        /*0010*/ 	.short	0x0006
        /*0012*/ 	.short	0x0020
        /*0014*/ 	.byte	0x00, 0xf5, 0x21, 0x00


	//----- nvinfo : EIATTR_KPARAM_INFO
	.align		4
.L_9:
        /*0018*/ 	.byte	0x04, 0x17
        /*001a*/ 	.short	(.L_11 - .L_10)
.L_10:
        /*001c*/ 	.word	0x00000000
        /*0020*/ 	.short	0x0005
        /*0022*/ 	.short	0x0018
        /*0024*/ 	.byte	0x00, 0xf5, 0x21, 0x00


	//----- nvinfo : EIATTR_KPARAM_INFO
	.align		4
.L_11:
        /*0028*/ 	.byte	0x04, 0x17
        /*002a*/ 	.short	(.L_13 - .L_12)
.L_12:
        /*002c*/ 	.word	0x00000000
        /*0030*/ 	.short	0x0004
        /*0032*/ 	.short	0x0010
        /*0034*/ 	.byte	0x00, 0xf5, 0x21, 0x00


	//----- nvinfo : EIATTR_KPARAM_INFO
	.align		4
.L_13:
        /*0038*/ 	.byte	0x04, 0x17
        /*003a*/ 	.short	(.L_15 - .L_14)
.L_14:
        /*003c*/ 	.word	0x00000000
        /*0040*/ 	.short	0x0003
        /*0042*/ 	.short	0x000c
        /*0044*/ 	.byte	0x00, 0xf0, 0x11, 0x00


	//----- nvinfo : EIATTR_KPARAM_INFO
	.align		4
.L_15:
        /*0048*/ 	.byte	0x04, 0x17
        /*004a*/ 	.short	(.L_17 - .L_16)
.L_16:
        /*004c*/ 	.word	0x00000000
        /*0050*/ 	.short	0x0002
        /*0052*/ 	.short	0x0008
        /*0054*/ 	.byte	0x00, 0xf0, 0x11, 0x00


	//----- nvinfo : EIATTR_KPARAM_INFO
	.align		4
.L_17:
        /*0058*/ 	.byte	0x04, 0x17
        /*005a*/ 	.short	(.L_19 - .L_18)
.L_18:
        /*005c*/ 	.word	0x00000000
        /*0060*/ 	.short	0x0001
        /*0062*/ 	.short	0x0004
        /*0064*/ 	.byte	0x00, 0xf0, 0x11, 0x00


	//----- nvinfo : EIATTR_KPARAM_INFO
	.align		4
.L_19:
        /*0068*/ 	.byte	0x04, 0x17
        /*006a*/ 	.short	(.L_21 - .L_20)
.L_20:
        /*006c*/ 	.word	0x00000000
        /*0070*/ 	.short	0x0000
        /*0072*/ 	.short	0x0000
        /*0074*/ 	.byte	0x00, 0xf0, 0x11, 0x00


	//----- nvinfo : EIATTR_SPARSE_MMA_MASK
	.align		4
.L_21:
        /*0078*/ 	.byte	0x03, 0x50
        /*007a*/ 	.short	0x0000


	//----- nvinfo : EIATTR_MAXREG_COUNT
	.align		4
        /*007c*/ 	.byte	0x03, 0x1b
        /*007e*/ 	.short	0x00ff


	//----- nvinfo : EIATTR_MERCURY_ISA_VERSION
	.align		4
        /*0080*/ 	.byte	0x03, 0x5f
        /*0082*/ 	.short	0x0101


	//----- nvinfo : EIATTR_VRC_CTA_INIT_COUNT
	.align		4
        /*0084*/ 	.byte	0x02, 0x4a
	.zero		1
	.zero		1


	//----- nvinfo : EIATTR_EXIT_INSTR_OFFSETS
	.align		4
        /*0088*/ 	.byte	0x04, 0x1c
        /*008a*/ 	.short	(.L_23 - .L_22)


	//   ....[0]....
.L_22:
        /*008c*/ 	.word	0x00000070


	//   ....[1]....
        /*0090*/ 	.word	0x000000b0


	//   ....[2]....
        /*0094*/ 	.word	0x000016a0


	//----- nvinfo : EIATTR_CRS_STACK_SIZE
	.align		4
.L_23:
        /*0098*/ 	.byte	0x04, 0x1e
        /*009a*/ 	.short	(.L_25 - .L_24)
.L_24:
        /*009c*/ 	.word	0x00000000


	//----- nvinfo : EIATTR_CBANK_PARAM_SIZE
	.align		4
.L_25:
        /*00a0*/ 	.byte	0x03, 0x19
        /*00a2*/ 	.short	0x0028


	//----- nvinfo : EIATTR_PARAM_CBANK
	.align		4
        /*00a4*/ 	.byte	0x04, 0x0a
        /*00a6*/ 	.short	(.L_27 - .L_26)
	.align		4
.L_26:
        /*00a8*/ 	.word	index@(.nv.constant0._Z21ph_dRPA_A_sing_kerneliiiiPdS_S_)
        /*00ac*/ 	.short	0x0380
        /*00ae*/ 	.short	0x0028


	//----- nvinfo : EIATTR_SW_WAR
	.align		4
.L_27:
        /*00b0*/ 	.byte	0x04, 0x36
        /*00b2*/ 	.short	(.L_29 - .L_28)
.L_28:
        /*00b4*/ 	.word	0x00000008
.L_29:


//--------------------- .nv.callgraph             --------------------------
	.section	.nv.callgraph,"",@"SHT_CUDA_CALLGRAPH"
	.align	4
	.sectionentsize	8
	.align		4
        /*0000*/ 	.word	0x00000000
	.align		4
        /*0004*/ 	.word	0xffffffff
	.align		4
        /*0008*/ 	.word	0x00000000
	.align		4
        /*000c*/ 	.word	0xfffffffe
	.align		4
        /*0010*/ 	.word	0x00000000
	.align		4
        /*0014*/ 	.word	0xfffffffd
	.align		4
        /*0018*/ 	.word	0x00000000
	.align		4
        /*001c*/ 	.word	0xfffffffc


//--------------------- .text._Z21ph_dRPA_A_sing_kerneliiiiPdS_S_ --------------------------
	.section	.text._Z21ph_dRPA_A_sing_kerneliiiiPdS_S_,"ax",@progbits
	.align	128
        .global         _Z21ph_dRPA_A_sing_kerneliiiiPdS_S_
        .type           _Z21ph_dRPA_A_sing_kerneliiiiPdS_S_,@function
        .size           _Z21ph_dRPA_A_sing_kerneliiiiPdS_S_,(.L_x_14 - _Z21ph_dRPA_A_sing_kerneliiiiPdS_S_)
        .other          _Z21ph_dRPA_A_sing_kerneliiiiPdS_S_,@"STO_CUDA_ENTRY STV_DEFAULT"
_Z21ph_dRPA_A_sing_kerneliiiiPdS_S_:
.text._Z21ph_dRPA_A_sing_kerneliiiiPdS_S_:
[----:B------:R-:W-:Y:S01]  /*0000*/  LDC R1, c[0x0][0x37c] ;  /* 0x0000df00ff017b82 */ /* 0x000fe20000000800 */
[----:B------:R-:W0:Y:S07]  /*0010*/  S2R R0, SR_TID.X ;  /* 0x0000000000007919 */ /* 0x000e2e0000002100 */
[----:B------:R-:W0:Y:S01]  /*0020*/  S2UR UR4, SR_CTAID.X ;  /* 0x00000000000479c3 */ /* 0x000e220000002500 */
[----:B------:R-:W1:Y:S07]  /*0030*/  LDCU UR21, c[0x0][0x384] ;  /* 0x00007080ff1577ac */ /* 0x000e6e0008000800 */
[----:B------:R-:W0:Y:S02]  /*0040*/  LDC R3, c[0x0][0x360] ;  /* 0x0000d800ff037b82 */ /* 0x000e240000000800 */
[----:B0-----:R-:W-:-:S05]  /*0050*/  IMAD R3, R3, UR4, R0 ;  /* 0x0000000403037c24 */ /* 0x001fca000f8e0200 */
[----:B-1----:R-:W-:-:S13]  /*0060*/  ISETP.GE.AND P0, PT, R3, UR21, PT ;  /* 0x0000001503007c0c */ /* 0x002fda000bf06270 */
[----:B------:R-:W-:Y:S05]  /*0070*/  @P0 EXIT ;  /* 0x000000000000094d */ /* 0x000fea0003800000 */
[----:B------:R-:W0:Y:S02]  /*0080*/  LDCU UR6, c[0x0][0x380] ;  /* 0x00007000ff0677ac */ /* 0x000e240008000800 */
[----:B0-----:R-:W-:-:S06]  /*0090*/  UISETP.GE.AND UP0, UPT, UR6, 0x1, UPT ;  /* 0x000000010600788c */ /* 0x001fcc000bf06270 */
[----:B------:R-:W-:-:S13]  /*00a0*/  PLOP3.LUT P0, PT, PT, PT, UP0, 0x80, 0x8 ;  /* 0x000000000008781c */ /* 0x000fda0003f0f008 */
[----:B------:R-:W-:Y:S05]  /*00b0*/  @!P0 EXIT ;  /* 0x000000000000894d */ /* 0x000fea0003800000 */
[----:B------:R-:W0:Y:S01]  /*00c0*/  S2R R0, SR_TID.Y ;  /* 0x0000000000007919 */ /* 0x000e220000002200 */
[----:B------:R-:W1:Y:S01]  /*00d0*/  LDCU UR5, c[0x0][0x388] ;  /* 0x00007100ff0577ac */ /* 0x000e620008000800 */
[----:B------:R-:W-:Y:S01]  /*00e0*/  BSSY.RECONVERGENT B1, `(.L_x_0) ;  /* 0x000015b000017945 */ /* 0x000fe20003800200 */
[----:B------:R-:W0:Y:S01]  /*00f0*/  S2R R5, SR_CTAID.Y ;  /* 0x0000000000057919 */ /* 0x000e220000002600 */
[----:B------:R-:W0:Y:S01]  /*0100*/  LDCU UR8, c[0x0][0x364] ;  /* 0x00006c80ff0877ac */ /* 0x000e220008000800 */
[----:B------:R-:W-:Y:S02]  /*0110*/  USHF.R.S32.HI UR16, URZ, 0x1f, UR21 ;  /* 0x0000001fff107899 */ /* 0x000fe40008011415 */
[----:B------:R-:W-:Y:S02]  /*0120*/  ULOP3.LUT UR6, UR6, 0x7ffffffc, URZ, 0xc0, !UPT ;  /* 0x7ffffffc06067892 */ /* 0x000fe4000f8ec0ff */
[----:B------:R-:W-:Y:S01]  /*0130*/  USHF.L.U32 UR19, UR21, 0x3, URZ ;  /* 0x0000000315137899 */ /* 0x000fe200080006ff */
[----:B------:R-:W2:Y:S01]  /*0140*/  LDCU.64 UR14, c[0x0][0x358] ;  /* 0x00006b00ff0e77ac */ /* 0x000ea20008000a00 */
[----:B-1----:R-:W-:-:S02]  /*0150*/  USHF.R.S32.HI UR4, URZ, 0x1f, UR5 ;  /* 0x0000001fff047899 */ /* 0x002fc40008011405 */
[----:B------:R-:W-:Y:S02]  /*0160*/  UIMAD.WIDE UR10, UR5, UR5, URZ ;  /* 0x00000005050a72a5 */ /* 0x000fe4000f8e02ff */
[----:B------:R-:W-:Y:S02]  /*0170*/  USHF.L.U64.HI UR20, UR21, 0x3, UR16 ;  /* 0x0000000315147899 */ /* 0x000fe40008010210 */
[----:B------:R-:W-:Y:S02]  /*0180*/  UIMAD UR4, UR4, UR10, URZ ;  /* 0x0000000a040472a4 */ /* 0x000fe4000f8e02ff */
[----:B------:R-:W-:Y:S02]  /*0190*/  UIMAD.WIDE.U32 UR12, UR10, UR5, URZ ;  /* 0x000000050a0c72a5 */ /* 0x000fe4000f8e00ff */
[----:B------:R-:W-:Y:S02]  /*01a0*/  UIMAD UR4, UR11, UR5, UR4 ;  /* 0x000000050b0472a4 */ /* 0x000fe4000f8e0204 */
[----:B------:R-:W-:-:S02]  /*01b0*/  USHF.L.U64.HI UR18, UR21, 0x5, UR16 ;  /* 0x0000000515127899 */ /* 0x000fc40008010210 */
[----:B------:R-:W-:Y:S02]  /*01c0*/  UIADD3 UR7, UPT, UPT, UR13, UR4, URZ ;  /* 0x000000040d077290 */ /* 0x000fe4000fffe0ff */
[----:B------:R-:W-:Y:S01]  /*01d0*/  USHF.L.U64.HI UR17, UR21, 0x4, UR16 ;  /* 0x0000000415117899 */ /* 0x000fe20008010210 */
[----:B0-----:R-:W-:Y:S01]  /*01e0*/  IMAD R0, R5, UR8, R0 ;  /* 0x0000000805007c24 */ /* 0x001fe2000f8e0200 */
[----:B--2---:R-:W-:-:S12]  /*01f0*/  USHF.L.U64.HI UR7, UR12, 0x5, UR7 ;  /* 0x000000050c077899 */ /* 0x004fd80008010207 */
.L_x_12:
[----:B0-----:R-:W0:Y:S01]  /*0200*/  LDC.64 R4, c[0x0][0x380] ;  /* 0x0000e000ff047b82 */ /* 0x001e220000000a00 */
[----:B------:R-:W-:Y:S01]  /*0210*/  BSSY.RECONVERGENT B0, `(.L_x_1) ;  /* 0x0000142000007945 */ /* 0x000fe20003800200 */
[----:B0-----:R-:W-:-:S13]  /*0220*/  ISETP.GE.AND P0, PT, R0, R5, PT ;  /* 0x000000050000720c */ /* 0x001fda0003f06270 */
[----:B-123--:R-:W-:Y:S05]  /*0230*/  @P0 BRA `(.L_x_2) ;  /* 0x0000001000fc0947 */ /* 0x00efea0003800000 */
[----:B------:R-:W0:Y:S01]  /*0240*/  LDC.64 R18, c[0x0][0x390] ;  /* 0x0000e400ff127b82 */ /* 0x000e220000000a00 */
[----:B------:R-:W-:-:S04]  /*0250*/  IMAD.IADD R7, R3, 0x1, R4 ;  /* 0x0000000103077824 */ /* 0x000fc800078e0204 */
[C---:B------:R-:W-:Y:S01]  /*0260*/  IMAD R5, R7.reuse, UR11, RZ ;  /* 0x0000000b07057c24 */ /* 0x040fe2000f8e02ff */
[----:B------:R-:W-:Y:S01]  /*0270*/  SHF.R.S32.HI R2, RZ, 0x1f, R7 ;  /* 0x0000001fff027819 */ /* 0x000fe20000011407 */
[----:B------:R-:W-:-:S04]  /*0280*/  IMAD.WIDE.U32 R16, R7, UR10, RZ ;  /* 0x0000000a07107c25 */ /* 0x000fc8000f8e00ff */
[----:B------:R-:W-:-:S04]  /*0290*/  IMAD R5, R2, UR10, R5 ;  /* 0x0000000a02057c24 */ /* 0x000fc8000f8e0205 */
[----:B------:R-:W-:Y:S02]  /*02a0*/  IMAD.IADD R2, R17, 0x1, R5 ;  /* 0x0000000111027824 */ /* 0x000fe400078e0205 */
[----:B0-----:R-:W-:-:S07]  /*02b0*/  IMAD.WIDE R18, R7, 0x8, R18 ;  /* 0x0000000807127825 */ /* 0x001fce00078e0212 */
.L_x_11:
[----:B0-----:R-:W0:Y:S01]  /*02c0*/  LDC R4, c[0x0][0x388] ;  /* 0x0000e200ff047b82 */ /* 0x001e220000000800 */
[----:B-1----:R-:W1:Y:S07]  /*02d0*/  LDCU UR4, c[0x0][0x380] ;  /* 0x00007000ff0477ac */ /* 0x002e6e0008000800 */
[----:B--2---:R-:W2:Y:S01]  /*02e0*/  LDC R7, c[0x0][0x388] ;  /* 0x0000e200ff077b82 */ /* 0x004ea20000000800 */
[----:B-1----:R-:W-:-:S04]  /*02f0*/  IADD3 R24, PT, PT, R3, UR4, RZ ;  /* 0x0000000403187c10 */ /* 0x002fc8000fffe0ff */
[----:B------:R-:W-:Y:S02]  /*0300*/  SHF.R.S32.HI R25, RZ, 0x1f, R24 ;  /* 0x0000001fff197819 */ /* 0x000fe40000011418 */
[----:B0-----:R-:W-:Y:S01]  /*0310*/  SHF.R.S32.HI R33, RZ, 0x1f, R4 ;  /* 0x0000001fff217819 */ /* 0x001fe20000011404 */
[----:B------:R-:W-:-:S04]  /*0320*/  VIADD R4, R0, UR4 ;  /* 0x0000000400047c36 */ /* 0x000fc80008000000 */
[----:B------:R-:W-:Y:S01]  /*0330*/  IMAD R29, R33, 0x3, RZ ;  /* 0x00000003211d7824 */ /* 0x000fe200078e02ff */
[CC--:B--2---:R-:W-:Y:S01]  /*0340*/  LEA R20, P1, R7.reuse, R24.reuse, 0x1 ;  /* 0x0000001807147211 */ /* 0x0c4fe200078208ff */
[C---:B---3--:R-:W-:Y:S01]  /*0350*/  IMAD.WIDE.U32 R10, R7.reuse, 0x3, R24 ;  /* 0x00000003070a7825 */ /* 0x048fe200078e0018 */
[C---:B------:R-:W-:Y:S02]  /*0360*/  IADD3 R22, P0, PT, R7.reuse, R24, RZ ;  /* 0x0000001807167210 */ /* 0x040fe40007f1e0ff */
[--C-:B------:R-:W-:Y:S01]  /*0370*/  LEA.HI.X R6, R7, R25, R33.reuse, 0x1, P1 ;  /* 0x0000001907067211 */ /* 0x100fe200008f0c21 */
[----:B------:R-:W-:Y:S01]  /*0380*/  IMAD R5, R33, R20, RZ ;  /* 0x0000001421057224 */ /* 0x000fe200078e02ff */
[----:B------:R-:W-:Y:S01]  /*0390*/  SHF.L.U64.HI R13, R7, 0x3, R33 ;  /* 0x00000003070d7819 */ /* 0x000fe20000010221 */
[C---:B------:R-:W-:Y:S02]  /*03a0*/  IMAD.X R8, R33.reuse, 0x1, R25, P0 ;  /* 0x0000000121087824 */ /* 0x040fe400000e0619 */
[----:B------:R-:W-:Y:S01]  /*03b0*/  IMAD R27, R6, R7, R5 ;  /* 0x00000007061b7224 */ /* 0x000fe200078e0205 */
[----:B------:R-:W-:Y:S01]  /*03c0*/  SHF.R.S32.HI R5, RZ, 0x1f, R4 ;  /* 0x0000001fff057819 */ /* 0x000fe20000011404 */
[----:B------:R-:W-:-:S02]  /*03d0*/  IMAD R9, R33, R22, RZ ;  /* 0x0000001621097224 */ /* 0x000fc400078e02ff */
[----:B------:R-:W-:Y:S02]  /*03e0*/  IMAD R6, R33, R24, RZ ;  /* 0x0000001821067224 */ /* 0x000fe400078e02ff */
[----:B------:R-:W-:-:S04]  /*03f0*/  IMAD.WIDE.U32 R20, R20, R7, R4 ;  /* 0x0000000714147225 */ /* 0x000fc800078e0004 */
[-C--:B------:R-:W-:Y:S01]  /*0400*/  IMAD R15, R8, R7.reuse, R9 ;  /* 0x00000007080f7224 */ /* 0x080fe200078e0209 */
[----:B------:R-:W-:Y:S01]  /*0410*/  SHF.L.U32 R9, R7, 0x3, RZ ;  /* 0x0000000307097819 */ /* 0x000fe200000006ff */
[-C--:B------:R-:W-:Y:S02]  /*0420*/  IMAD R31, R25, R7.reuse, R6 ;  /* 0x00000007191f7224 */ /* 0x080fe400078e0206 */
[----:B------:R-:W-:Y:S02]  /*0430*/  IMAD.IADD R8, R21, 0x1, R27 ;  /* 0x0000000115087824 */ /* 0x000fe400078e021b */
[----:B------:R-:W-:-:S04]  /*0440*/  IMAD.WIDE.U32 R22, R22, R7, R4 ;  /* 0x0000000716167225 */ /* 0x000fc800078e0004 */
[----:B------:R-:W-:Y:S01]  /*0450*/  IMAD.IADD R6, R11, 0x1, R29 ;  /* 0x000000010b067824 */ /* 0x000fe200078e021d */
[----:B------:R-:W-:Y:S01]  /*0460*/  IADD3 R12, PT, PT, R23, R15, RZ ;  /* 0x0000000f170c7210 */ /* 0x000fe20007ffe0ff */
[----:B------:R-:W-:Y:S02]  /*0470*/  IMAD R21, R33, R10, RZ ;  /* 0x0000000a21157224 */ /* 0x000fe400078e02ff */
[----:B------:R-:W-:-:S04]  /*0480*/  IMAD.WIDE.U32 R24, R7, R24, R4 ;  /* 0x0000001807187225 */ /* 0x000fc800078e0004 */
[----:B------:R-:W-:Y:S02]  /*0490*/  IMAD R14, R13, R20, RZ ;  /* 0x000000140d0e7224 */ /* 0x000fe400078e02ff */
[----:B------:R-:W-:-:S04]  /*04a0*/  IMAD.WIDE.U32 R4, R10, R7, R4 ;  /* 0x000000070a047225 */ /* 0x000fc800078e0004 */
[----:B------:R-:W-:Y:S02]  /*04b0*/  IMAD R27, R6, R7, R21 ;  /* 0x00000007061b7224 */ /* 0x000fe400078e0215 */
[----:B------:R-:W-:Y:S02]  /*04c0*/  IMAD R11, R33, R22, RZ ;  /* 0x00000016210b7224 */ /* 0x000fe400078e02ff */
[----:B------:R-:W-:Y:S02]  /*04d0*/  IMAD R15, R9, R8, R14 ;  /* 0x00000008090f7224 */ /* 0x000fe400078e020e */
[----:B------:R-:W-:Y:S02]  /*04e0*/  IMAD.IADD R6, R25, 0x1, R31 ;  /* 0x0000000119067824 */ /* 0x000fe400078e021f */
[----:B------:R-:W-:Y:S02]  /*04f0*/  IMAD R10, R33, R24, RZ ;  /* 0x00000018210a7224 */ /* 0x000fe400078e02ff */
[----:B------:R-:W-:-:S02]  /*0500*/  IMAD.IADD R8, R5, 0x1, R27 ;  /* 0x0000000105087824 */ /* 0x000fc400078e021b */
[----:B------:R-:W-:Y:S02]  /*0510*/  IMAD R13, R13, R4, RZ ;  /* 0x000000040d0d7224 */ /* 0x000fe400078e02ff */
[-C--:B------:R-:W-:Y:S02]  /*0520*/  IMAD R11, R12, R7.reuse, R11 ;  /* 0x000000070c0b7224 */ /* 0x080fe400078e020b */
[----:B------:R-:W-:-:S04]  /*0530*/  IMAD.WIDE.U32 R22, R22, R7, RZ ;  /* 0x0000000716167225 */ /* 0x000fc800078e00ff */
[----:B------:R-:W-:-:S04]  /*0540*/  IMAD.WIDE.U32 R24, R24, R7, RZ ;  /* 0x0000000718187225 */ /* 0x000fc800078e00ff */
[----:B------:R-:W-:Y:S02]  /*0550*/  IMAD R7, R6, R7, R10 ;  /* 0x0000000706077224 */ /* 0x000fe400078e020a */
[----:B------:R-:W-:-:S03]  /*0560*/  IMAD.WIDE.U32 R20, R9, R20, RZ ;  /* 0x0000001409147225 */ /* 0x000fc600078e00ff */
[----:B------:R-:W-:Y:S01]  /*0570*/  IADD3 R7, PT, PT, R25, R7, RZ ;  /* 0x0000000719077210 */ /* 0x000fe20007ffe0ff */
[----:B------:R-:W-:-:S04]  /*0580*/  IMAD.WIDE.U32 R26, R9, R4, RZ ;  /* 0x00000004091a7225 */ /* 0x000fc800078e00ff */
[----:B------:R-:W-:Y:S02]  /*0590*/  HFMA2 R4, -RZ, RZ, 0, 0 ;  /* 0x00000000ff047431 */ /* 0x000fe400000001ff */
[----:B------:R-:W-:Y:S02]  /*05a0*/  IMAD R13, R8, R9, R13 ;  /* 0x00000009080d7224 */ /* 0x000fe400078e020d */
[----:B------:R-:W-:Y:S02]  /*05b0*/  IMAD.IADD R5, R21, 0x1, R15 ;  /* 0x0000000115057824 */ /* 0x000fe400078e020f */
[----:B------:R-:W-:Y:S02]  /*05c0*/  IMAD.IADD R6, R23, 0x1, R11 ;  /* 0x0000000117067824 */ /* 0x000fe400078e020b */
[----:B------:R-:W-:-:S07]  /*05d0*/  IMAD.IADD R8, R27, 0x1, R13 ;  /* 0x000000011b087824 */ /* 0x000fce00078e020d */
.L_x_10:
[----:B0-----:R-:W0:Y:S01]  /*05e0*/  LDCU UR4, c[0x0][0x380] ;  /* 0x00007000ff0477ac */ /* 0x001e220008000800 */
[----:B-1----:R-:W1:Y:S01]  /*05f0*/  LDC.64 R28, c[0x0][0x390] ;  /* 0x0000e400ff1c7b82 */ /* 0x002e620000000a00 */
[----:B------:R-:W-:Y:S01]  /*0600*/  IMAD.MOV.U32 R9, RZ, RZ, RZ ;  /* 0x000000ffff097224 */ /* 0x000fe200078e00ff */
[----:B0-----:R-:W-:Y:S01]  /*0610*/  UISETP.GE.U32.AND UP0, UPT, UR4, 0x4, UPT ;  /* 0x000000040400788c */ /* 0x001fe2000bf06070 */
[----:B-1----:R-:W-:-:S08]  /*0620*/  IMAD.WIDE.U32 R28, R4, 0x8, R28 ;  /* 0x00000008041c7825 */ /* 0x002fd000078e001c */
[----:B--23--:R-:W-:Y:S05]  /*0630*/  BRA.U !UP0, `(.L_x_3) ;  /* 0x0000000508b07547 */ /* 0x00cfea000b800000 */
[----:B------:R-:W0:Y:S01]  /*0640*/  LDCU UR4, c[0x0][0x38c] ;  /* 0x00007180ff0477ac */ /* 0x000e220008000800 */
[----:B------:R-:W-:Y:S01]  /*0650*/  SHF.R.S32.HI R11, RZ, 0x1f, R3 ;  /* 0x0000001fff0b7819 */ /* 0x000fe20000011403 */
[C---:B------:R-:W-:Y:S01]  /*0660*/  IMAD R9, R4.reuse, UR16, RZ ;  /* 0x0000001004097c24 */ /* 0x040fe2000f8e02ff */
[----:B------:R-:W-:Y:S01]  /*0670*/  MOV R10, R3 ;  /* 0x00000003000a7202 */ /* 0x000fe20000000f00 */
[----:B------:R-:W1:Y:S01]  /*0680*/  LDCU UR5, c[0x0][0x384] ;  /* 0x00007080ff0577ac */ /* 0x000e620008000800 */
[--C-:B------:R-:W-:Y:S01]  /*0690*/  SHF.R.S32.HI R13, RZ, 0x1f, R0.reuse ;  /* 0x0000001fff0d7819 */ /* 0x100fe20000011400 */
[----:B------:R-:W-:Y:S01]  /*06a0*/  IMAD.MOV.U32 R12, RZ, RZ, R0 ;  /* 0x000000ffff0c7224 */ /* 0x000fe200078e0000 */
[C---:B------:R-:W-:Y:S01]  /*06b0*/  IADD3 R43, P1, PT, R4.reuse, R24, RZ ;  /* 0x00000018042b7210 */ /* 0x040fe20007f3e0ff */
[----:B------:R-:W2:Y:S01]  /*06c0*/  LDCU UR24, c[0x0][0x38c] ;  /* 0x00007180ff1877ac */ /* 0x000ea20008000800 */
[C---:B------:R-:W-:Y:S01]  /*06d0*/  SHF.L.U32 R39, R4.reuse, 0x3, RZ ;  /* 0x0000000304277819 */ /* 0x040fe200000006ff */
[----:B------:R-:W-:Y:S01]  /*06e0*/  IMAD.MOV.U32 R44, RZ, RZ, RZ ;  /* 0x000000ffff2c7224 */ /* 0x000fe200078e00ff */
[----:B------:R-:W3:Y:S01]  /*06f0*/  LDCU.64 UR8, c[0x0][0x3a0] ;  /* 0x00007400ff0877ac */ /* 0x000ee20008000a00 */
[----:B------:R-:W-:Y:S01]  /*0700*/  IMAD.X R40, RZ, RZ, R7, P1 ;  /* 0x000000ffff287224 */ /* 0x000fe200008e0607 */
[----:B------:R-:W4:Y:S04]  /*0710*/  LDCU.64 UR22, c[0x0][0x398] ;  /* 0x00007300ff1677ac */ /* 0x000f280008000a00 */
[C---:B------:R-:W-:Y:S01]  /*0720*/  SHF.L.U64.HI R40, R43.reuse, 0x3, R40 ;  /* 0x000000032b287819 */ /* 0x040fe20000010228 */
[----:B0-----:R-:W-:Y:S01]  /*0730*/  USHF.R.S32.HI UR4, URZ, 0x1f, UR4 ;  /* 0x0000001fff047899 */ /* 0x001fe20008011404 */
[----:B------:R-:W-:Y:S01]  /*0740*/  SHF.L.U32 R43, R43, 0x3, RZ ;  /* 0x000000032b2b7819 */ /* 0x000fe200000006ff */
[----:B-1----:R-:W-:-:S04]  /*0750*/  IMAD.WIDE.U32 R10, R4, UR5, R10 ;  /* 0x00000005040a7c25 */ /* 0x002fc8000f8e000a */
[----:B------:R-:W-:Y:S02]  /*0760*/  IMAD.IADD R9, R11, 0x1, R9 ;  /* 0x000000010b097824 */ /* 0x000fe400078e0209 */
[C---:B------:R-:W-:Y:S02]  /*0770*/  IMAD R14, R10.reuse, UR4, RZ ;  /* 0x000000040a0e7c24 */ /* 0x040fe4000f8e02ff */
[----:B--2---:R-:W-:-:S04]  /*0780*/  IMAD.WIDE.U32 R12, R10, UR24, R12 ;  /* 0x000000180a0c7c25 */ /* 0x004fc8000f8e000c */
[----:B------:R-:W-:Y:S01]  /*0790*/  IMAD R9, R9, UR24, R14 ;  /* 0x0000001809097c24 */ /* 0x000fe2000f8e020e */
[----:B---3--:R-:W-:Y:S01]  /*07a0*/  LEA R10, P0, R12, UR8, 0x3 ;  /* 0x000000080c0a7c11 */ /* 0x008fe2000f8018ff */
[----:B----4-:R-:W-:-:S03]  /*07b0*/  IMAD.U32 R14, RZ, RZ, UR22 ;  /* 0x00000016ff0e7e24 */ /* 0x010fc6000f8e00ff */
[----:B------:R-:W-:Y:S01]  /*07c0*/  IADD3 R11, PT, PT, R13, R9, RZ ;  /* 0x000000090d0b7210 */ /* 0x000fe20007ffe0ff */
[----:B------:R-:W-:Y:S02]  /*07d0*/  IMAD.U32 R13, RZ, RZ, UR23 ;  /* 0x00000017ff0d7e24 */ /* 0x000fe4000f8e00ff */
[--C-:B------:R-:W-:Y:S01]  /*07e0*/  IMAD.MOV R9, RZ, RZ, -R4.reuse ;  /* 0x000000ffff097224 */ /* 0x100fe200078e0a04 */
[----:B------:R-:W-:Y:S02]  /*07f0*/  LEA.HI.X R11, R12, UR9, R11, 0x3, P0 ;  /* 0x000000090c0b7c11 */ /* 0x000fe400080f1c0b */
[----:B------:R-:W-:Y:S02]  /*0800*/  IADD3 R41, P0, PT, R4, R22, RZ ;  /* 0x0000001604297210 */ /* 0x000fe40007f1e0ff */
[----:B------:R-:W-:Y:S02]  /*0810*/  SHF.R.U32.HI R12, RZ, 0x1d, R4 ;  /* 0x0000001dff0c7819 */ /* 0x000fe40000011604 */
[----:B------:R-:W-:-:S02]  /*0820*/  IADD3.X R38, PT, PT, RZ, R6, RZ, P0, !PT ;  /* 0x00000006ff267210 */ /* 0x000fc400007fe4ff */
[C---:B------:R-:W-:Y:S02]  /*0830*/  IADD3 R15, P0, PT, R39.reuse, R20, RZ ;  /* 0x00000014270f7210 */ /* 0x040fe40007f1e0ff */
[----:B------:R-:W-:Y:S02]  /*0840*/  IADD3 R39, P1, PT, R39, R26, RZ ;  /* 0x0000001a27277210 */ /* 0x000fe40007f3e0ff */
[C---:B------:R-:W-:Y:S01]  /*0850*/  SHF.L.U64.HI R38, R41.reuse, 0x3, R38 ;  /* 0x0000000329267819 */ /* 0x040fe20000010226 */
[C---:B------:R-:W-:Y:S02]  /*0860*/  IMAD.X R42, R12.reuse, 0x1, R5, P0 ;  /* 0x000000010c2a7824 */ /* 0x040fe400000e0605 */
[----:B------:R-:W-:Y:S02]  /*0870*/  IMAD.SHL.U32 R41, R41, 0x8, RZ ;  /* 0x0000000829297824 */ /* 0x000fe400078e00ff */
[----:B------:R-:W-:-:S07]  /*0880*/  IMAD.X R12, R12, 0x1, R8, P1 ;  /* 0x000000010c0c7824 */ /* 0x000fce00008e0608 */
.L_x_4:
[----:B------:R-:W-:Y:S01]  /*0890*/  IADD3 R36, P0, PT, R14, R43, RZ ;  /* 0x0000002b0e247210 */ /* 0x000fe20007f1e0ff */
[----:B------:R-:W0:Y:S03]  /*08a0*/  LDC R45, c[0x0][0x384] ;  /* 0x0000e100ff2d7b82 */ /* 0x000e260000000800 */
[----:B------:R-:W-:-:S06]  /*08b0*/  IADD3.X R37, PT, PT, R13, R40, RZ, P0, !PT ;  /* 0x000000280d257210 */ /* 0x000fcc00007fe4ff */
[----:B------:R-:W2:Y:S01]  /*08c0*/  LDG.E.64 R36, desc[UR14][R36.64] ;  /* 0x0000000e24247981 */ /* 0x000ea2000c1e1b00 */
[----:B------:R-:W-:-:S04]  /*08d0*/  ISETP.NE.AND P0, PT, R9, RZ, PT ;  /* 0x000000ff0900720c */ /* 0x000fc80003f05270 */
[----:B------:R-:W-:Y:S01]  /*08e0*/  ISETP.NE.OR P0, PT, R3, R0, P0 ;  /* 0x000000000300720c */ /* 0x000fe20000705670 */
[----:B--2---:R-:W-:-:S07]  /*08f0*/  DADD R30, R36, R36 ;  /* 0x00000000241e7229 */ /* 0x004fce0000000024 */
[----:B------:R1:W-:Y:S05]  /*0900*/  STG.E.64 desc[UR14][R10.64], R30 ;  /* 0x0000001e0a007986 */ /* 0x0003ea000c101b0e */
[----:B------:R-:W2:Y:S04]  /*0910*/  @!P0 LDG.E.64 R34, desc[UR14][R18.64] ;  /* 0x0000000e12228981 */ /* 0x000ea8000c1e1b00 */
[----:B------:R-:W2:Y:S01]  /*0920*/  @!P0 LDG.E.64 R32, desc[UR14][R28.64] ;  /* 0x0000000e1c208981 */ /* 0x000ea2000c1e1b00 */
[----:B------:R-:W-:-:S05]  /*0930*/  IADD3 R46, P1, PT, R14, R41, RZ ;  /* 0x000000290e2e7210 */ /* 0x000fca0007f3e0ff */
[----:B------:R-:W-:Y:S01]  /*0940*/  IMAD.X R47, R13, 0x1, R38, P1 ;  /* 0x000000010d2f7824 */ /* 0x000fe200008e0626 */
[----:B--2---:R-:W-:-:S08]  /*0950*/  @!P0 DADD R32, R34, -R32 ;  /* 0x0000000022208229 */ /* 0x004fd00000000820 */
[----:B------:R-:W-:-:S07]  /*0960*/  @!P0 DADD R48, R30, R32 ;  /* 0x000000001e308229 */ /* 0x000fce0000000020 */
[----:B------:R2:W-:Y:S04]  /*0970*/  @!P0 STG.E.64 desc[UR14][R10.64], R48 ;  /* 0x000000300a008986 */ /* 0x0005e8000c101b0e */
[----:B------:R-:W1:Y:S01]  /*0980*/  LDG.E.64 R46, desc[UR14][R46.64] ;  /* 0x0000000e2e2e7981 */ /* 0x000e62000c1e1b00 */
[----:B------:R-:W-:Y:S02]  /*0990*/  IADD3 R33, PT, PT, R44, 0x1, RZ ;  /* 0x000000012c217810 */ /* 0x000fe40007ffe0ff */
[----:B------:R-:W-:Y:S02]  /*09a0*/  IADD3 R36, P1, PT, R10, UR19, RZ ;  /* 0x000000130a247c10 */ /* 0x000fe4000ff3e0ff */
[----:B------:R-:W-:Y:S02]  /*09b0*/  ISETP.NE.AND P0, PT, R4, R33, PT ;  /* 0x000000210400720c */ /* 0x000fe40003f05270 */
[----:B------:R-:W-:-:S02]  /*09c0*/  IADD3.X R37, PT, PT, R11, UR20, RZ, P1, !PT ;  /* 0x000000140b257c10 */ /* 0x000fc40008ffe4ff */
[----:B------:R-:W-:Y:S01]  /*09d0*/  ISETP.NE.OR P0, PT, R3, R0, P0 ;  /* 0x000000000300720c */ /* 0x000fe20000705670 */
[----:B-1----:R-:W-:-:S07]  /*09e0*/  DADD R30, R46, R46 ;  /* 0x000000002e1e7229 */ /* 0x002fce000000002e */
[----:B------:R1:W-:Y:S05]  /*09f0*/  STG.E.64 desc[UR14][R36.64], R30 ;  /* 0x0000001e24007986 */ /* 0x0003ea000c101b0e */
[----:B------:R-:W3:Y:S04]  /*0a00*/  @!P0 LDG.E.64 R34, desc[UR14][R18.64] ;  /* 0x0000000e12228981 */ /* 0x000ee8000c1e1b00 */
[----:B------:R-:W3:Y:S01]  /*0a10*/  @!P0 LDG.E.64 R32, desc[UR14][R28.64] ;  /* 0x0000000e1c208981 */ /* 0x000ee2000c1e1b00 */
[----:B------:R-:W-:-:S05]  /*0a20*/  IADD3 R46, P1, PT, R14, R15, RZ ;  /* 0x0000000f0e2e7210 */ /* 0x000fca0007f3e0ff */
[----:B------:R-:W-:Y:S01]  /*0a30*/  IMAD.X R47, R13, 0x1, R42, P1 ;  /* 0x000000010d2f7824 */ /* 0x000fe200008e062a */
[----:B---3--:R-:W-:-:S08]  /*0a40*/  @!P0 DADD R32, R34, -R32 ;  /* 0x0000000022208229 */ /* 0x008fd00000000820 */
[----:B--2---:R-:W-:-:S07]  /*0a50*/  @!P0 DADD R48, R30, R32 ;  /* 0x000000001e308229 */ /* 0x004fce0000000020 */
[----:B------:R2:W-:Y:S04]  /*0a60*/  @!P0 STG.E.64 desc[UR14][R36.64], R48 ;  /* 0x0000003024008986 */ /* 0x0005e8000c101b0e */
[----:B------:R-:W3:Y:S01]  /*0a70*/  LDG.E.64 R46, desc[UR14][R46.64] ;  /* 0x0000000e2e2e7981 */ /* 0x000ee2000c1e1b00 */
[----:B------:R-:W-:Y:S01]  /*0a80*/  IADD3 R33, PT, PT, R44, 0x2, RZ ;  /* 0x000000022c217810 */ /* 0x000fe20007ffe0ff */
[----:B-1----:R-:W-:-:S03]  /*0a90*/  IMAD.U32 R31, RZ, RZ, UR21 ;  /* 0x00000015ff1f7e24 */ /* 0x002fc6000f8e00ff */
[----:B------:R-:W-:Y:S02]  /*0aa0*/  ISETP.NE.AND P0, PT, R4, R33, PT ;  /* 0x000000210400720c */ /* 0x000fe40003f05270 */
[----:B------:R-:W-:Y:S02]  /*0ab0*/  LEA R30, P1, R31, R10, 0x4 ;  /* 0x0000000a1f1e7211 */ /* 0x000fe400078220ff */
[----:B------:R-:W-:Y:S02]  /*0ac0*/  ISETP.NE.OR P0, PT, R3, R0, P0 ;  /* 0x000000000300720c */ /* 0x000fe40000705670 */
[----:B------:R-:W-:Y:S01]  /*0ad0*/  IADD3.X R31, PT, PT, R11, UR17, RZ, P1, !PT ;  /* 0x000000110b1f7c10 */ /* 0x000fe20008ffe4ff */
[----:B---3--:R-:W-:-:S07]  /*0ae0*/  DADD R32, R46, R46 ;  /* 0x000000002e207229 */ /* 0x008fce000000002e */
[----:B------:R0:W-:Y:S04]  /*0af0*/  STG.E.64 desc[UR14][R30.64], R32 ;  /* 0x000000201e007986 */ /* 0x0001e8000c101b0e */
[----:B------:R-:W3:Y:S04]  /*0b00*/  @!P0 LDG.E.64 R34, desc[UR14][R18.64] ;  /* 0x0000000e12228981 */ /* 0x000ee8000c1e1b00 */
[----:B--2---:R-:W3:Y:S02]  /*0b10*/  @!P0 LDG.E.64 R36, desc[UR14][R28.64] ;  /* 0x0000000e1c248981 */ /* 0x004ee4000c1e1b00 */
[----:B---3--:R-:W-:Y:S01]  /*0b20*/  @!P0 DADD R34, R34, -R36 ;  /* 0x0000000022228229 */ /* 0x008fe20000000824 */
[----:B------:R-:W-:-:S04]  /*0b30*/  IADD3 R36, P1, PT, R14, R39, RZ ;  /* 0x000000270e247210 */ /* 0x000fc80007f3e0ff */
[----:B------:R-:W-:-:S03]  /*0b40*/  IADD3.X R37, PT, PT, R13, R12, RZ, P1, !PT ;  /* 0x0000000c0d257210 */ /* 0x000fc60000ffe4ff */
[----:B------:R-:W-:-:S07]  /*0b50*/  @!P0 DADD R46, R32, R34 ;  /* 0x00000000202e8229 */ /* 0x000fce0000000022 */
[----:B------:R1:W-:Y:S04]  /*0b60*/  @!P0 STG.E.64 desc[UR14][R30.64], R46 ;  /* 0x0000002e1e008986 */ /* 0x0003e8000c101b0e */
[----:B------:R-:W2:Y:S01]  /*0b70*/  LDG.E.64 R36, desc[UR14][R36.64] ;  /* 0x0000000e24247981 */ /* 0x000ea2000c1e1b00 */
[----:B------:R-:W-:Y:S01]  /*0b80*/  VIADD R35, R44, 0x3 ;  /* 0x000000032c237836 */ /* 0x000fe20000000000 */
[----:B------:R-:W-:Y:S01]  /*0b90*/  UIMAD UR4, UR16, 0x18, URZ ;  /* 0x00000018100478a4 */ /* 0x000fe2000f8e02ff */
[----:B0-----:R-:W-:-:S03]  /*0ba0*/  IMAD.WIDE.U32 R32, R45, 0x18, R10 ;  /* 0x000000182d207825 */ /* 0x001fc600078e000a */
[----:B------:R-:W-:Y:S02]  /*0bb0*/  ISETP.NE.AND P0, PT, R4, R35, PT ;  /* 0x000000230400720c */ /* 0x000fe40003f05270 */
[----:B------:R-:W-:Y:S02]  /*0bc0*/  IADD3 R33, PT, PT, R33, UR4, RZ ;  /* 0x0000000421217c10 */ /* 0x000fe4000fffe0ff */
[----:B------:R-:W-:Y:S01]  /*0bd0*/  ISETP.NE.OR P0, PT, R3, R0, P0 ;  /* 0x000000000300720c */ /* 0x000fe20000705670 */
[----:B--2---:R-:W-:-:S07]  /*0be0*/  DADD R34, R36, R36 ;  /* 0x0000000024227229 */ /* 0x004fce0000000024 */
[----:B------:R0:W-:Y:S05]  /*0bf0*/  STG.E.64 desc[UR14][R32.64], R34 ;  /* 0x0000002220007986 */ /* 0x0001ea000c101b0e */
[----:B------:R-:W2:Y:S04]  /*0c00*/  @!P0 LDG.E.64 R36, desc[UR14][R18.64] ;  /* 0x0000000e12248981 */ /* 0x000ea8000c1e1b00 */
[----:B-1----:R-:W2:Y:S01]  /*0c10*/  @!P0 LDG.E.64 R30, desc[UR14][R28.64] ;  /* 0x0000000e1c1e8981 */ /* 0x002ea2000c1e1b00 */
[----:B------:R-:W-:Y:S01]  /*0c20*/  VIADD R44, R44, 0x4 ;  /* 0x000000042c2c7836 */ /* 0x000fe20000000000 */
[----:B------:R-:W-:-:S02]  /*0c30*/  MOV R45, UR21 ;  /* 0x00000015002d7c02 */ /* 0x000fc40008000f00 */
[----:B------:R-:W-:Y:S02]  /*0c40*/  IADD3 R9, PT, PT, R9, 0x4, RZ ;  /* 0x0000000409097810 */ /* 0x000fe40007ffe0ff */
[----:B------:R-:W-:-:S04]  /*0c50*/  LEA R10, P2, R45, R10, 0x5 ;  /* 0x0000000a2d0a7211 */ /* 0x000fc800078428ff */
[----:B------:R-:W-:Y:S01]  /*0c60*/  IADD3.X R11, PT, PT, R11, UR18, RZ, P2, !PT ;  /* 0x000000120b0b7c10 */ /* 0x000fe200097fe4ff */
[----:B--2---:R-:W-:Y:S01]  /*0c70*/  @!P0 DADD R30, R36, -R30 ;  /* 0x00000000241e8229 */ /* 0x004fe2000000081e */
[----:B------:R-:W-:-:S05]  /*0c80*/  IMAD.U32 R37, RZ, RZ, UR12 ;  /* 0x0000000cff257e24 */ /* 0x000fca000f8e00ff */
[----:B------:R-:W-:Y:S02]  /*0c90*/  LEA R14, P1, R37, R14, 0x5 ;  /* 0x0000000e250e7211 */ /* 0x000fe400078228ff */
[----:B------:R-:W-:Y:S02]  /*0ca0*/  @!P0 DADD R30, R34, R30 ;  /* 0x00000000221e8229 */ /* 0x000fe4000000001e */
[----:B------:R-:W-:-:S05]  /*0cb0*/  IADD3.X R13, PT, PT, R13, UR7, RZ, P1, !PT ;  /* 0x000000070d0d7c10 */ /* 0x000fca0008ffe4ff */
[----:B------:R0:W-:Y:S01]  /*0cc0*/  @!P0 STG.E.64 desc[UR14][R32.64], R30 ;  /* 0x0000001e20008986 */ /* 0x0001e2000c101b0e */
[----:B------:R-:W-:-:S13]  /*0cd0*/  ISETP.NE.AND P0, PT, R44, UR6, PT ;  /* 0x000000062c007c0c */ /* 0x000fda000bf05270 */
[----:B0-----:R-:W-:Y:S05]  /*0ce0*/  @P0 BRA `(.L_x_4) ;  /* 0xfffffff800e80947 */ /* 0x001fea000383ffff */
[----:B------:R-:W-:-:S07]  /*0cf0*/  IMAD.U32 R9, RZ, RZ, UR6 ;  /* 0x00000006ff097e24 */ /* 0x000fce000f8e00ff */
.L_x_3:
[----:B------:R-:W0:Y:S02]  /*0d00*/  LDCU UR4, c[0x0][0x380] ;  /* 0x00007000ff0477ac */ /* 0x000e240008000800 */
[----:B0-----:R-:W-:-:S04]  /*0d10*/  ULOP3.LUT UR4, UR4, 0x3, URZ, 0xc0, !UPT ;  /* 0x0000000304047892 */ /* 0x001fc8000f8ec0ff */
[----:B------:R-:W-:-:S09]  /*0d20*/  UISETP.NE.AND UP0, UPT, UR4, URZ, UPT ;  /* 0x000000ff0400728c */ /* 0x000fd2000bf05270 */
[----:B------:R-:W-:Y:S05]  /*0d30*/  BRA.U !UP0, `(.L_x_5) ;  /* 0x0000000908107547 */ /* 0x000fea000b800000 */
[----:B------:R-:W0:Y:S01]  /*0d40*/  LDC R39, c[0x0][0x38c] ;  /* 0x0000e300ff277b82 */ /* 0x000e220000000800 */
[----:B------:R-:W1:Y:S01]  /*0d50*/  LDCU UR5, c[0x0][0x38c] ;  /* 0x00007180ff0577ac */ /* 0x000e620008000800 */
[----:B------:R-:W-:Y:S02]  /*0d60*/  SHF.R.S32.HI R14, RZ, 0x1f, R3 ;  /* 0x0000001fff0e7819 */ /* 0x000fe40000011403 */
[----:B------:R-:W-:Y:S01]  /*0d70*/  SHF.R.S32.HI R11, RZ, 0x1f, R0 ;  /* 0x0000001fff0b7819 */ /* 0x000fe20000011400 */
[----:B------:R-:W-:Y:S01]  /*0d80*/  UISETP.NE.AND UP0, UPT, UR4, 0x1, UPT ;  /* 0x000000010400788c */ /* 0x000fe2000bf05270 */
[----:B------:R-:W-:Y:S01]  /*0d90*/  MOV R10, R0 ;  /* 0x00000000000a7202 */ /* 0x000fe20000000f00 */
[----:B-1----:R-:W-:Y:S02]  /*0da0*/  IMAD R14, R14, UR5, RZ ;  /* 0x000000050e0e7c24 */ /* 0x002fe4000f8e02ff */
[----:B------:R-:W-:Y:S01]  /*0db0*/  IMAD.WIDE.U32 R12, R4, UR5, RZ ;  /* 0x00000005040c7c25 */ /* 0x000fe2000f8e00ff */
[----:B0-----:R-:W-:-:S03]  /*0dc0*/  SHF.R.S32.HI R39, RZ, 0x1f, R39 ;  /* 0x0000001fff277819 */ /* 0x001fc60000011427 */
[----:B------:R-:W-:-:S04]  /*0dd0*/  IMAD.WIDE.U32 R10, R3, UR5, R10 ;  /* 0x00000005030a7c25 */ /* 0x000fc8000f8e000a */
[-C--:B------:R-:W-:Y:S02]  /*0de0*/  IMAD R41, R3, R39.reuse, R14 ;  /* 0x0000002703297224 */ /* 0x080fe400078e020e */
[----:B------:R-:W-:Y:S02]  /*0df0*/  IMAD R34, R4, R39, R13 ;  /* 0x0000002704227224 */ /* 0x000fe400078e020d */
[----:B------:R-:W-:Y:S01]  /*0e00*/  IMAD.IADD R41, R11, 0x1, R41 ;  /* 0x000000010b297824 */ /* 0x000fe200078e0229 */
[----:B------:R-:W-:Y:S06]  /*0e10*/  BRA.U !UP0, `(.L_x_6) ;  /* 0x0000000508087547 */ /* 0x000fec000b800000 */
[----:B------:R-:W0:Y:S01]  /*0e20*/  LDCU UR5, c[0x0][0x380] ;  /* 0x00007000ff0577ac */ /* 0x000e220008000800 */
[----:B------:R-:W-:Y:S01]  /*0e30*/  IMAD R13, R9, UR11, RZ ;  /* 0x0000000b090d7c24 */ /* 0x000fe2000f8e02ff */
[----:B------:R-:W-:Y:S01]  /*0e40*/  IADD3 R30, P0, PT, R4, R16, RZ ;  /* 0x00000010041e7210 */ /* 0x000fe20007f1e0ff */
[----:B------:R-:W1:Y:S03]  /*0e50*/  LDCU UR4, c[0x0][0x388] ;  /* 0x00007100ff0477ac */ /* 0x000e660008000800 */
[----:B------:R-:W-:Y:S01]  /*0e60*/  IADD3.X R31, PT, PT, RZ, R2, RZ, P0, !PT ;  /* 0x00000002ff1f7210 */ /* 0x000fe200007fe4ff */
[----:B------:R-:W2:Y:S01]  /*0e70*/  LDCU UR22, c[0x0][0x388] ;  /* 0x00007100ff1677ac */ /* 0x000ea20008000800 */
[----:B------:R-:W3:Y:S01]  /*0e80*/  LDCU.64 UR8, c[0x0][0x398] ;  /* 0x00007300ff0877ac */ /* 0x000ee20008000a00 */
[----:B------:R-:W4:Y:S01]  /*0e90*/  LDCU.64 UR24, c[0x0][0x3a0] ;  /* 0x00007400ff1877ac */ /* 0x000f220008000a00 */
[----:B0-----:R-:W-:Y:S01]  /*0ea0*/  IADD3 R14, PT, PT, R0, UR5, RZ ;  /* 0x00000005000e7c10 */ /* 0x001fe2000fffe0ff */
[----:B------:R-:W0:Y:S03]  /*0eb0*/  LDCU UR5, c[0x0][0x384] ;  /* 0x00007080ff0577ac */ /* 0x000e260008000800 */
[----:B------:R-:W-:Y:S01]  /*0ec0*/  SHF.R.S32.HI R15, RZ, 0x1f, R14 ;  /* 0x0000001fff0f7819 */ /* 0x000fe2000001140e */
[----:B-1----:R-:W-:-:S02]  /*0ed0*/  USHF.R.S32.HI UR4, URZ, 0x1f, UR4 ;  /* 0x0000001fff047899 */ /* 0x002fc40008011404 */
[----:B------:R-:W-:-:S04]  /*0ee0*/  IMAD.WIDE.U32 R14, R9, UR10, R14 ;  /* 0x0000000a090e7c25 */ /* 0x000fc8000f8e000e */
[----:B------:R-:W-:Y:S02]  /*0ef0*/  IMAD.IADD R15, R15, 0x1, R13 ;  /* 0x000000010f0f7824 */ /* 0x000fe400078e020d */
[----:B--2---:R-:W-:-:S04]  /*0f00*/  IMAD.WIDE.U32 R32, R14, UR22, R30 ;  /* 0x000000160e207c25 */ /* 0x004fc8000f8e001e */
[----:B------:R-:W-:Y:S01]  /*0f10*/  IMAD R13, R15, UR22, RZ ;  /* 0x000000160f0d7c24 */ /* 0x000fe2000f8e02ff */
[----:B---3--:R-:W-:-:S03]  /*0f20*/  LEA R36, P0, R32, UR8, 0x3 ;  /* 0x0000000820247c11 */ /* 0x008fc6000f8018ff */
[----:B------:R-:W-:-:S04]  /*0f30*/  IMAD R13, R14, UR4, R13 ;  /* 0x000000040e0d7c24 */ /* 0x000fc8000f8e020d */
[----:B------:R-:W-:-:S05]  /*0f40*/  IMAD.IADD R13, R33, 0x1, R13 ;  /* 0x00000001210d7824 */ /* 0x000fca00078e020d */
[----:B------:R-:W-:-:S05]  /*0f50*/  LEA.HI.X R37, R32, UR9, R13, 0x3, P0 ;  /* 0x0000000920257c11 */ /* 0x000fca00080f1c0d */
[----:B------:R-:W2:Y:S01]  /*0f60*/  LDG.E.64 R32, desc[UR14][R36.64] ;  /* 0x0000000e24207981 */ /* 0x000ea2000c1e1b00 */
[----:B------:R-:W-:Y:S01]  /*0f70*/  IADD3 R13, P0, PT, R9, R12, RZ ;  /* 0x0000000c090d7210 */ /* 0x000fe20007f1e0ff */
[----:B------:R-:W-:-:S03]  /*0f80*/  IMAD.MOV.U32 R40, RZ, RZ, R10 ;  /* 0x000000ffff287224 */ /* 0x000fc600078e000a */
[----:B------:R-:W-:Y:S01]  /*0f90*/  IADD3.X R12, PT, PT, RZ, R34, RZ, P0, !PT ;  /* 0x00000022ff0c7210 */ /* 0x000fe200007fe4ff */
[----:B0-----:R-:W-:Y:S01]  /*0fa0*/  IMAD.WIDE.U32 R34, R13, UR5, R40 ;  /* 0x000000050d227c25 */ /* 0x001fe2000f8e0028 */
[----:B------:R-:W-:-:S03]  /*0fb0*/  ISETP.NE.AND P0, PT, R4, R9, PT ;  /* 0x000000090400720c */ /* 0x000fc60003f05270 */
[----:B------:R-:W-:Y:S01]  /*0fc0*/  IMAD R12, R12, UR5, RZ ;  /* 0x000000050c0c7c24 */ /* 0x000fe2000f8e02ff */
[----:B------:R-:W-:-:S03]  /*0fd0*/  ISETP.NE.OR P0, PT, R3, R0, P0 ;  /* 0x000000000300720c */ /* 0x000fc60000705670 */
[----:B------:R-:W-:Y:S01]  /*0fe0*/  IMAD R13, R13, UR16, R12 ;  /* 0x000000100d0d7c24 */ /* 0x000fe2000f8e020c */
[----:B----4-:R-:W-:-:S04]  /*0ff0*/  LEA R12, P1, R34, UR24, 0x3 ;  /* 0x00000018220c7c11 */ /* 0x010fc8000f8218ff */
[----:B------:R-:W-:-:S04]  /*1000*/  IADD3 R13, PT, PT, R35, R13, RZ ;  /* 0x0000000d230d7210 */ /* 0x000fc80007ffe0ff */
[----:B------:R-:W-:Y:S01]  /*1010*/  LEA.HI.X R13, R34, UR25, R13, 0x3, P1 ;  /* 0x00000019220d7c11 */ /* 0x000fe200088f1c0d */
[----:B--2---:R-:W-:-:S07]  /*1020*/  DADD R32, R32, R32 ;  /* 0x0000000020207229 */ /* 0x004fce0000000020 */
[----:B------:R0:W-:Y:S04]  /*1030*/  STG.E.64 desc[UR14][R12.64], R32 ;  /* 0x000000200c007986 */ /* 0x0001e8000c101b0e */
[----:B------:R-:W2:Y:S04]  /*1040*/  @!P0 LDG.E.64 R34, desc[UR14][R18.64] ;  /* 0x0000000e12228981 */ /* 0x000ea8000c1e1b00 */
[----:B------:R-:W2:Y:S01]  /*1050*/  @!P0 LDG.E.64 R36, desc[UR14][R28.64] ;  /* 0x0000000e1c248981 */ /* 0x000ea2000c1e1b00 */
[----:B------:R-:W-:Y:S01]  /*1060*/  IADD3 R43, P1, PT, R14, UR10, RZ ;  /* 0x0000000a0e2b7c10 */ /* 0x000fe2000ff3e0ff */
[----:B------:R-:W-:-:S03]  /*1070*/  IMAD.MOV.U32 R14, RZ, RZ, R30 ;  /* 0x000000ffff0e7224 */ /* 0x000fc600078e001e */
[----:B------:R-:W-:-:S05]  /*1080*/  IADD3.X R15, PT, PT, R15, UR11, RZ, P1, !PT ;  /* 0x0000000b0f0f7c10 */ /* 0x000fca0008ffe4ff */
[----:B------:R-:W-:Y:S01]  /*1090*/  IMAD R38, R15, UR22, RZ ;  /* 0x000000160f267c24 */ /* 0x000fe2000f8e02ff */
[----:B------:R-:W-:-:S03]  /*10a0*/  MOV R15, R31 ;  /* 0x0000001f000f7202 */ /* 0x000fc60000000f00 */
[----:B------:R-:W-:-:S04]  /*10b0*/  IMAD.WIDE.U32 R14, R43, UR22, R14 ;  /* 0x000000162b0e7c25 */ /* 0x000fc8000f8e000e */
[----:B------:R-:W-:Y:S01]  /*10c0*/  IMAD R43, R43, UR4, R38 ;  /* 0x000000042b2b7c24 */ /* 0x000fe2000f8e0226 */
[----:B------:R-:W-:-:S03]  /*10d0*/  LEA R30, P1, R14, UR8, 0x3 ;  /* 0x000000080e1e7c11 */ /* 0x000fc6000f8218ff */
[----:B------:R-:W-:-:S05]  /*10e0*/  IMAD.IADD R15, R15, 0x1, R43 ;  /* 0x000000010f0f7824 */ /* 0x000fca00078e022b */
[----:B------:R-:W-:Y:S01]  /*10f0*/  LEA.HI.X R31, R14, UR9, R15, 0x3, P1 ;  /* 0x000000090e1f7c11 */ /* 0x000fe200088f1c0f */
[----:B--2---:R-:W-:-:S08]  /*1100*/  @!P0 DADD R34, R34, -R36 ;  /* 0x0000000022228229 */ /* 0x004fd00000000824 */
[----:B------:R-:W-:-:S07]  /*1110*/  @!P0 DADD R34, R32, R34 ;  /* 0x0000000020228229 */ /* 0x000fce0000000022 */
[----:B------:R1:W-:Y:S04]  /*1120*/  @!P0 STG.E.64 desc[UR14][R12.64], R34 ;  /* 0x000000220c008986 */ /* 0x0003e8000c101b0e */
[----:B------:R-:W0:Y:S01]  /*1130*/  LDG.E.64 R30, desc[UR14][R30.64] ;  /* 0x0000000e1e1e7981 */ /* 0x000e22000c1e1b00 */
[----:B------:R-:W-:Y:S01]  /*1140*/  IADD3 R14, P0, PT, R12, UR19, RZ ;  /* 0x000000130c0e7c10 */ /* 0x000fe2000ff1e0ff */
[----:B------:R-:W-:Y:S01]  /*1150*/  BSSY.RECONVERGENT B2, `(.L_x_7) ;  /* 0x000000d000027945 */ /* 0x000fe20003800200 */
[----:B------:R-:W-:Y:S02]  /*1160*/  IADD3 R37, PT, PT, R9, 0x1, RZ ;  /* 0x0000000109257810 */ /* 0x000fe40007ffe0ff */
[----:B------:R-:W-:Y:S02]  /*1170*/  IADD3.X R15, PT, PT, R13, UR20, RZ, P0, !PT ;  /* 0x000000140d0f7c10 */ /* 0x000fe400087fe4ff */
[----:B------:R-:W-:-:S04]  /*1180*/  ISETP.NE.AND P0, PT, R4, R37, PT ;  /* 0x000000250400720c */ /* 0x000fc80003f05270 */
[----:B------:R-:W-:Y:S01]  /*1190*/  ISETP.NE.OR P0, PT, R3, R0, P0 ;  /* 0x000000000300720c */ /* 0x000fe20000705670 */
[----:B0-----:R-:W-:-:S07]  /*11a0*/  DADD R32, R30, R30 ;  /* 0x000000001e207229 */ /* 0x001fce000000001e */
[----:B------:R1:W-:Y:S05]  /*11b0*/  STG.E.64 desc[UR14][R14.64], R32 ;  /* 0x000000200e007986 */ /* 0x0003ea000c101b0e */
[----:B------:R-:W-:Y:S05]  /*11c0*/  @P0 BRA `(.L_x_8) ;  /* 0x0000000000140947 */ /* 0x000fea0003800000 */
[----:B-1----:R-:W2:Y:S04]  /*11d0*/  LDG.E.64 R12, desc[UR14][R18.64] ;  /* 0x0000000e120c7981 */ /* 0x002ea8000c1e1b00 */
[----:B------:R-:W2:Y:S02]  /*11e0*/  LDG.E.64 R30, desc[UR14][R28.64] ;  /* 0x0000000e1c1e7981 */ /* 0x000ea4000c1e1b00 */
[----:B--2---:R-:W-:-:S08]  /*11f0*/  DADD R12, R12, -R30 ;  /* 0x000000000c0c7229 */ /* 0x004fd0000000081e */
[----:B------:R-:W-:-:S07]  /*1200*/  DADD R12, R32, R12 ;  /* 0x00000000200c7229 */ /* 0x000fce000000000c */
[----:B------:R0:W-:Y:S04]  /*1210*/  STG.E.64 desc[UR14][R14.64], R12 ;  /* 0x0000000c0e007986 */ /* 0x0001e8000c101b0e */
.L_x_8:
[----:B------:R-:W-:Y:S05]  /*1220*/  BSYNC.RECONVERGENT B2 ;  /* 0x0000000000027941 */ /* 0x000fea0003800200 */
.L_x_7:
[----:B------:R-:W-:-:S07]  /*1230*/  VIADD R9, R9, 0x2 ;  /* 0x0000000209097836 */ /* 0x000fce0000000000 */
.L_x_6:
[----:B------:R-:W2:Y:S01]  /*1240*/  LDCU UR4, c[0x0][0x380] ;  /* 0x00007000ff0477ac */ /* 0x000ea20008000800 */
[----:B------:R-:W-:Y:S01]  /*1250*/  BSSY.RECONVERGENT B2, `(.L_x_5) ;  /* 0x0000032000027945 */ /* 0x000fe20003800200 */
[----:B--2---:R-:W-:-:S09]  /*1260*/  ULOP3.LUT UP0, URZ, UR4, 0x1, URZ, 0xc0, !UPT ;  /* 0x0000000104ff7892 */ /* 0x004fd2000f80c0ff */
[----:B------:R-:W-:Y:S05]  /*1270*/  BRA.U !UP0, `(.L_x_9) ;  /* 0x0000000108bc7547 */ /* 0x000fea000b800000 */
[----:B------:R-:W2:Y:S01]  /*1280*/  LDCU UR5, c[0x0][0x380] ;  /* 0x00007000ff0577ac */ /* 0x000ea20008000800 */
[----:B------:R-:W-:Y:S02]  /*1290*/  R2UR UR9, R9 ;  /* 0x00000000090972ca */ /* 0x000fe400000e0000 */
[----:B01----:R-:W-:Y:S01]  /*12a0*/  IADD3 R14, P0, PT, R4, R16, RZ ;  /* 0x00000010040e7210 */ /* 0x003fe20007f1e0ff */
[----:B------:R-:W0:Y:S03]  /*12b0*/  LDCU UR4, c[0x0][0x388] ;  /* 0x00007100ff0477ac */ /* 0x000e260008000800 */
[----:B------:R-:W-:Y:S01]  /*12c0*/  IADD3.X R15, PT, PT, RZ, R2, RZ, P0, !PT ;  /* 0x00000002ff0f7210 */ /* 0x000fe200007fe4ff */
[----:B------:R-:W1:Y:S01]  /*12d0*/  LDCU UR8, c[0x0][0x388] ;  /* 0x00007100ff0877ac */ /* 0x000e620008000800 */
[----:B------:R-:W3:Y:S01]  /*12e0*/  LDCU.64 UR22, c[0x0][0x398] ;  /* 0x00007300ff1677ac */ /* 0x000ee20008000a00 */
[----:B--2---:R-:W-:-:S04]  /*12f0*/  IADD3 R12, PT, PT, R0, UR5, RZ ;  /* 0x00000005000c7c10 */ /* 0x004fc8000fffe0ff */
[----:B------:R-:W-:Y:S01]  /*1300*/  UIMAD UR5, UR11, UR9, URZ ;  /* 0x000000090b0572a4 */ /* 0x000fe2000f8e02ff */
[--C-:B------:R-:W-:Y:S01]  /*1310*/  SHF.R.S32.HI R13, RZ, 0x1f, R12.reuse ;  /* 0x0000001fff0d7819 */ /* 0x100fe2000001140c */
[----:B0-----:R-:W-:Y:S02]  /*1320*/  USHF.R.S32.HI UR4, URZ, 0x1f, UR4 ;  /* 0x0000001fff047899 */ /* 0x001fe40008011404 */
[----:B------:R-:W-:-:S04]  /*1330*/  IMAD.WIDE.U32 R12, R9, UR10, R12 ;  /* 0x0000000a090c7c25 */ /* 0x000fc8000f8e000c */
[----:B------:R-:W-:Y:S02]  /*1340*/  VIADD R11, R13, UR5 ;  /* 0x000000050d0b7c36 */ /* 0x000fe40008000000 */
[----:B-1----:R-:W-:-:S04]  /*1350*/  IMAD.WIDE.U32 R14, R12, UR8, R14 ;  /* 0x000000080c0e7c25 */ /* 0x002fc8000f8e000e */
[----:B------:R-:W-:Y:S01]  /*1360*/  IMAD R11, R11, UR8, RZ ;  /* 0x000000080b0b7c24 */ /* 0x000fe2000f8e02ff */
[----:B------:R-:W-:Y:S01]  /*1370*/  R2UR UR5, R4 ;  /* 0x00000000040572ca */ /* 0x000fe200000e0000 */
[----:B------:R-:W0:Y:S02]  /*1380*/  LDCU UR8, c[0x0][0x384] ;  /* 0x00007080ff0877ac */ /* 0x000e240008000800 */
[----:B------:R-:W-:Y:S01]  /*1390*/  IMAD R11, R12, UR4, R11 ;  /* 0x000000040c0b7c24 */ /* 0x000fe2000f8e020b */
[----:B---3--:R-:W-:Y:S01]  /*13a0*/  LEA R12, P0, R14, UR22, 0x3 ;  /* 0x000000160e0c7c11 */ /* 0x008fe2000f8018ff */
[----:B------:R-:W1:Y:S02]  /*13b0*/  LDCU UR4, c[0x0][0x38c] ;  /* 0x00007180ff0477ac */ /* 0x000e640008000800 */
[----:B------:R-:W-:-:S05]  /*13c0*/  IMAD.IADD R11, R15, 0x1, R11 ;  /* 0x000000010f0b7824 */ /* 0x000fca00078e020b */
[----:B------:R-:W-:Y:S01]  /*13d0*/  LEA.HI.X R13, R14, UR23, R11, 0x3, P0 ;  /* 0x000000170e0d7c11 */ /* 0x000fe200080f1c0b */
[----:B------:R-:W2:Y:S05]  /*13e0*/  LDCU.64 UR22, c[0x0][0x3a0] ;  /* 0x00007400ff1677ac */ /* 0x000eaa0008000a00 */
[----:B------:R-:W3:Y:S01]  /*13f0*/  LDG.E.64 R12, desc[UR14][R12.64] ;  /* 0x0000000e0c0c7981 */ /* 0x000ee2000c1e1b00 */
[----:B0-----:R-:W-:Y:S01]  /*1400*/  MOV R11, UR8 ;  /* 0x00000008000b7c02 */ /* 0x001fe20008000f00 */
[----:B------:R-:W-:Y:S01]  /*1410*/  IMAD.MOV.U32 R40, RZ, RZ, R10 ;  /* 0x000000ffff287224 */ /* 0x000fe200078e000a */
[----:B-1----:R-:W-:-:S04]  /*1420*/  UIMAD.WIDE.U32 UR4, UR5, UR4, URZ ;  /* 0x00000004050472a5 */ /* 0x002fc8000f8e00ff */
[----:B------:R-:W-:Y:S02]  /*1430*/  UIADD3 UR4, UP0, UPT, UR9, UR4, URZ ;  /* 0x0000000409047290 */ /* 0x000fe4000ff1e0ff */
[----:B------:R-:W-:-:S04]  /*1440*/  IMAD R39, R4, R39, UR5 ;  /* 0x0000000504277e24 */ /* 0x000fc8000f8e0227 */
[----:B------:R-:W-:Y:S01]  /*1450*/  IMAD.WIDE.U32 R10, R11, UR4, R40 ;  /* 0x000000040b0a7c25 */ /* 0x000fe2000f8e0028 */
[----:B------:R-:W-:Y:S02]  /*1460*/  R2UR UR5, R39 ;  /* 0x00000000270572ca */ /* 0x000fe400000e0000 */
[----:B--2---:R-:W-:-:S11]  /*1470*/  LEA R14, P0, R10, UR22, 0x3 ;  /* 0x000000160a0e7c11 */ /* 0x004fd6000f8018ff */
[----:B------:R-:W-:-:S04]  /*1480*/  UIADD3.X UR5, UPT, UPT, URZ, UR5, URZ, UP0, !UPT ;  /* 0x00000005ff057290 */ /* 0x000fc800087fe4ff */
[----:B------:R-:W-:-:S04]  /*1490*/  UIMAD UR5, UR5, UR8, URZ ;  /* 0x00000008050572a4 */ /* 0x000fc8000f8e02ff */
[----:B------:R-:W-:-:S06]  /*14a0*/  UIMAD UR5, UR16, UR4, UR5 ;  /* 0x00000004100572a4 */ /* 0x000fcc000f8e0205 */
[----:B------:R-:W-:-:S04]  /*14b0*/  IADD3 R11, PT, PT, R11, UR5, RZ ;  /* 0x000000050b0b7c10 */ /* 0x000fc8000fffe0ff */
[----:B------:R-:W-:Y:S02]  /*14c0*/  LEA.HI.X R15, R10, UR23, R11, 0x3, P0 ;  /* 0x000000170a0f7c11 */ /* 0x000fe400080f1c0b */
[----:B------:R-:W-:-:S04]  /*14d0*/  ISETP.NE.AND P0, PT, R4, R9, PT ;  /* 0x000000090400720c */ /* 0x000fc80003f05270 */
[----:B------:R-:W-:Y:S01]  /*14e0*/  ISETP.NE.OR P0, PT, R3, R0, P0 ;  /* 0x000000000300720c */ /* 0x000fe20000705670 */
[----:B---3--:R-:W-:-:S07]  /*14f0*/  DADD R12, R12, R12 ;  /* 0x000000000c0c7229 */ /* 0x008fce000000000c */
[----:B------:R2:W-:Y:S05]  /*1500*/  STG.E.64 desc[UR14][R14.64], R12 ;  /* 0x0000000c0e007986 */ /* 0x0005ea000c101b0e */
[----:B------:R-:W-:Y:S05]  /*1510*/  @P0 BRA `(.L_x_9) ;  /* 0x0000000000140947 */ /* 0x000fea0003800000 */
[----:B------:R-:W3:Y:S04]  /*1520*/  LDG.E.64 R28, desc[UR14][R28.64] ;  /* 0x0000000e1c1c7981 */ /* 0x000ee8000c1e1b00 */
[----:B------:R-:W3:Y:S02]  /*1530*/  LDG.E.64 R10, desc[UR14][R18.64] ;  /* 0x0000000e120a7981 */ /* 0x000ee4000c1e1b00 */
[----:B---3--:R-:W-:-:S08]  /*1540*/  DADD R10, R10, -R28 ;  /* 0x000000000a0a7229 */ /* 0x008fd0000000081c */
[----:B------:R-:W-:-:S07]  /*1550*/  DADD R10, R12, R10 ;  /* 0x000000000c0a7229 */ /* 0x000fce000000000a */
[----:B------:R3:W-:Y:S04]  /*1560*/  STG.E.64 desc[UR14][R14.64], R10 ;  /* 0x0000000a0e007986 */ /* 0x0007e8000c101b0e */
.L_x_9:
[----:B------:R-:W-:Y:S05]  /*1570*/  BSYNC.RECONVERGENT B2 ;  /* 0x0000000000027941 */ /* 0x000fea0003800200 */
.L_x_5:
[----:B------:R-:W4:Y:S01]  /*1580*/  LDCU UR4, c[0x0][0x380] ;  /* 0x00007000ff0477ac */ /* 0x000f220008000800 */
[----:B------:R-:W-:-:S05]  /*1590*/  VIADD R4, R4, 0x1 ;  /* 0x0000000104047836 */ /* 0x000fca0000000000 */
[----:B----4-:R-:W-:-:S13]  /*15a0*/  ISETP.NE.AND P0, PT, R4, UR4, PT ;  /* 0x0000000404007c0c */ /* 0x010fda000bf05270 */
[----:B------:R-:W-:Y:S05]  /*15b0*/  @P0 BRA `(.L_x_10) ;  /* 0xfffffff000080947 */ /* 0x000fea000383ffff */
[----:B------:R-:W4:Y:S01]  /*15c0*/  LDCU UR4, c[0x0][0x364] ;  /* 0x00006c80ff0477ac */ /* 0x000f220008000800 */
[----:B------:R-:W4:Y:S01]  /*15d0*/  LDC R5, c[0x0][0x374] ;  /* 0x0000dd00ff057b82 */ /* 0x000f220000000800 */
[----:B------:R-:W5:Y:S01]  /*15e0*/  LDCU UR5, c[0x0][0x384] ;  /* 0x00007080ff0577ac */ /* 0x000f620008000800 */
[----:B----4-:R-:W-:Y:S01]  /*15f0*/  IMAD R0, R5, UR4, R0 ;  /* 0x0000000405007c24 */ /* 0x010fe2000f8e0200 */
[----:B-----5:R-:W-:-:S04]  /*1600*/  MOV R5, UR5 ;  /* 0x0000000500057c02 */ /* 0x020fc80008000f00 */
[----:B------:R-:W-:-:S13]  /*1610*/  ISETP.GE.AND P0, PT, R0, R5, PT ;  /* 0x000000050000720c */ /* 0x000fda0003f06270 */
[----:B------:R-:W-:Y:S05]  /*1620*/  @!P0 BRA `(.L_x_11) ;  /* 0xffffffec00248947 */ /* 0x000fea000383ffff */
.L_x_2:
[----:B------:R-:W-:Y:S05]  /*1630*/  BSYNC.RECONVERGENT B0 ;  /* 0x0000000000007941 */ /* 0x000fea0003800200 */
.L_x_1:
[----:B------:R-:W4:Y:S01]  /*1640*/  LDCU UR4, c[0x0][0x360] ;  /* 0x00006c00ff0477ac */ /* 0x000f220008000800 */
[----:B------:R-:W4:Y:S02]  /*1650*/  LDC R2, c[0x0][0x370] ;  /* 0x0000dc00ff027b82 */ /* 0x000f240000000800 */
[----:B----4-:R-:W-:-:S05]  /*1660*/  IMAD R3, R2, UR4, R3 ;  /* 0x0000000402037c24 */ /* 0x010fca000f8e0203 */
[----:B------:R-:W-:-:S13]  /*1670*/  ISETP.GE.AND P0, PT, R3, R5, PT ;  /* 0x000000050300720c */ /* 0x000fda0003f06270 */
[----:B------:R-:W-:Y:S05]  /*1680*/  @!P0 BRA `(.L_x_12) ;  /* 0xffffffe800dc8947 */ /* 0x000fea000383ffff */
[----:B------:R-:W-:Y:S05]  /*1690*/  BSYNC.RECONVERGENT B1 ;  /* 0x0000000000017941 */ /* 0x000fea0003800200 */
.L_x_0:
[----:B------:R-:W-:Y:S05]  /*16a0*/  EXIT ;  /* 0x000000000000794d */ /* 0x000fea0003800000 */
.L_x_13:
[----:B------:R-:W-:-:S00]  /*16b0*/  BRA `(.L_x_13) ;  /* 0xfffffffc00fc7947 */ /* 0x000fc0000383ffff */
[----:B------:R-:W-:-:S00]  /*16c0*/  NOP ;  /* 0x0000000000007918 */ /* 0x000fc00000000000 */
        /* <DEDUP_REMOVED lines=11> */
.L_x_14:


//--------------------- .nv.shared.reserved.0     --------------------------
	.section	.nv.shared.reserved.0,"aw",@nobits
	.weak		__nv_reservedSMEM_offset_0_alias
	.size		__nv_reservedSMEM_offset_0_alias, 0, 64
	.other		__nv_reservedSMEM_offset_0_alias,@"STO_CUDA_RESERVED_SHARED STV_DEFAULT"
__nv_reservedSMEM_offset_0_alias:
	.zero		0
	.zero		64


//--------------------- .nv.constant0._Z21ph_dRPA_A_sing_kerneliiiiPdS_S_ --------------------------
	.section	.nv.constant0._Z21ph_dRPA_A_sing_kerneliiiiPdS_S_,"a",@progbits
	.sectionflags	@""
	.align	4
.nv.constant0._Z21ph_dRPA_A_sing_kerneliiiiPdS_S_:
	.zero		936


//--------------------- SYMBOLS --------------------------

	.type		.nv.reservedSmem.offset0,@object
	.size		.nv.reservedSmem.offset0,0x4
